	.headerflags	@"EF_CUDA_TEXMODE_UNIFIED EF_CUDA_64BIT_ADDRESS EF_CUDA_ACCELERATORS EF_CUDA_SM90 EF_CUDA_VIRTUAL_SM(EF_CUDA_SM90)"
	.elftype	@"ET_EXEC"


//--------------------- .nv.info                  --------------------------
	.section	.nv.info,"",@"SHT_CUDA_INFO"
	.align	4


	//----- nvinfo : EIATTR_REGCOUNT
	.align		4
        /*0000*/ 	.byte	0x04, 0x2f
        /*0002*/ 	.short	(.L_1 - .L_0)
	.align		4
.L_0:
        /*0004*/ 	.word	index@(triton_poi_fused_mul_25)
        /*0008*/ 	.word	0x0000000c


	//----- nvinfo : EIATTR_MIN_STACK_SIZE
	.align		4
.L_1:
        /*000c*/ 	.byte	0x04, 0x12
        /*000e*/ 	.short	(.L_3 - .L_2)
	.align		4
.L_2:
        /*0010*/ 	.word	index@(triton_poi_fused_mul_25)
        /*0014*/ 	.word	0x00000000


	//----- nvinfo : EIATTR_FRAME_SIZE
	.align		4
.L_3:
        /*0018*/ 	.byte	0x04, 0x11
        /*001a*/ 	.short	(.L_5 - .L_4)
	.align		4
.L_4:
        /*001c*/ 	.word	index@(triton_poi_fused_mul_25)
        /*0020*/ 	.word	0x00000000


	//----- nvinfo : EIATTR_MIN_STACK_SIZE
	.align		4
.L_5:
        /*0024*/ 	.byte	0x04, 0x12
        /*0026*/ 	.short	(.L_7 - .L_6)
	.align		4
.L_6:
        /*0028*/ 	.word	index@(triton_poi_fused_mul_25)
        /*002c*/ 	.word	0x00000000
.L_7:


//--------------------- .nv.info.triton_poi_fused_mul_25 --------------------------
	.section	.nv.info.triton_poi_fused_mul_25,"",@"SHT_CUDA_INFO"
	.sectionflags	@""
	.align	4


	//----- nvinfo : EIATTR_CUDA_API_VERSION
	.align		4
        /*0000*/ 	.byte	0x04, 0x37
        /*0002*/ 	.short	(.L_9 - .L_8)
.L_8:
        /*0004*/ 	.word	0x0000007c


	//----- nvinfo : EIATTR_KPARAM_INFO
	.align		4
.L_9:
        /*0008*/ 	.byte	0x04, 0x17
        /*000a*/ 	.short	(.L_11 - .L_10)
.L_10:
        /*000c*/ 	.word	0x00000000
        /*0010*/ 	.short	0x0003
        /*0012*/ 	.short	0x0018
        /*0014*/ 	.byte	0x00, 0xf0, 0x11, 0x00


	//----- nvinfo : EIATTR_KPARAM_INFO
	.align		4
.L_11:
        /*0018*/ 	.byte	0x04, 0x17
        /*001a*/ 	.short	(.L_13 - .L_12)
.L_12:
        /*001c*/ 	.word	0x00000000
        /*0020*/ 	.short	0x0002
        /*0022*/ 	.short	0x0010
        /*0024*/ 	.byte	0x00, 0xf4, 0x21, 0x00


	//----- nvinfo : EIATTR_KPARAM_INFO
	.align		4
.L_13:
        /*0028*/ 	.byte	0x04, 0x17
        /*002a*/ 	.short	(.L_15 - .L_14)
.L_14:
        /*002c*/ 	.word	0x00000000
        /*0030*/ 	.short	0x0001
        /*0032*/ 	.short	0x0008
        /*0034*/ 	.byte	0x00, 0xf4, 0x21, 0x00


	//----- nvinfo : EIATTR_KPARAM_INFO
	.align		4
.L_15:
        /*0038*/ 	.byte	0x04, 0x17
        /*003a*/ 	.short	(.L_17 - .L_16)
.L_16:
        /*003c*/ 	.word	0x00000000
        /*0040*/ 	.short	0x0000
        /*0042*/ 	.short	0x0000
        /*0044*/ 	.byte	0x00, 0xf4, 0x21, 0x00


	//----- nvinfo : EIATTR_SPARSE_MMA_MASK
	.align		4
.L_17:
        /*0048*/ 	.byte	0x03, 0x50
        /*004a*/ 	.short	0x0000


	//----- nvinfo : EIATTR_MAXREG_COUNT
	.align		4
        /*004c*/ 	.byte	0x03, 0x1b
        /*004e*/ 	.short	0x00ff


	//----- nvinfo : EIATTR_EXIT_INSTR_OFFSETS
	.align		4
        /*0050*/ 	.byte	0x04, 0x1c
        /*0052*/ 	.short	(.L_19 - .L_18)


	//   ....[0]....
.L_18:
        /*0054*/ 	.word	0x00000250


	//----- nvinfo : EIATTR_REQNTID
	.align		4
.L_19:
        /*0058*/ 	.byte	0x04, 0x10
        /*005a*/ 	.short	(.L_21 - .L_20)
.L_20:
        /*005c*/ 	.word	0x00000080
        /*0060*/ 	.word	0x00000001
        /*0064*/ 	.word	0x00000001


	//----- nvinfo : EIATTR_CBANK_PARAM_SIZE
	.align		4
.L_21:
        /*0068*/ 	.byte	0x03, 0x19
        /*006a*/ 	.short	0x001c


	//----- nvinfo : EIATTR_PARAM_CBANK
	.align		4
        /*006c*/ 	.byte	0x04, 0x0a
        /*006e*/ 	.short	(.L_23 - .L_22)
	.align		4
.L_22:
        /*0070*/ 	.word	index@(.nv.constant0.triton_poi_fused_mul_25)
        /*0074*/ 	.short	0x0210
        /*0076*/ 	.short	0x001c


	//----- nvinfo : EIATTR_SW_WAR
	.align		4
.L_23:
        /*0078*/ 	.byte	0x04, 0x36
        /*007a*/ 	.short	(.L_25 - .L_24)
.L_24:
        /*007c*/ 	.word	0x00000008
.L_25:


//--------------------- .nv.callgraph             --------------------------
	.section	.nv.callgraph,"",@"SHT_CUDA_CALLGRAPH"
	.align	4
	.sectionentsize	8
	.align		4
        /*0000*/ 	.word	0x00000000
	.align		4
        /*0004*/ 	.word	0xffffffff
	.align		4
        /*0008*/ 	.word	0x00000000
	.align		4
        /*000c*/ 	.word	0xfffffffe
	.align		4
        /*0010*/ 	.word	0x00000000
	.align		4
        /*0014*/ 	.word	0xfffffffd
	.align		4
        /*0018*/ 	.word	0x00000000
	.align		4
        /*001c*/ 	.word	0xfffffffc


//--------------------- .text.triton_poi_fused_mul_25 --------------------------
	.section	.text.triton_poi_fused_mul_25,"ax",@progbits
	.align	128
        .global         triton_poi_fused_mul_25
        .type           triton_poi_fused_mul_25,@function
        .size           triton_poi_fused_mul_25,(.L_x_1 - triton_poi_fused_mul_25)
        .other          triton_poi_fused_mul_25,@"STO_CUDA_ENTRY STV_DEFAULT"
triton_poi_fused_mul_25:
.text.triton_poi_fused_mul_25:
[----:B------:R-:W-:Y:S01]  /*0000*/  LDC R1, c[0x0][0x28] ;  /* 0x00000a00ff017b82 */ /* 0x000fe20000000800 */
[----:B------:R-:W1:Y:S07]  /*0010*/  S2R R0, SR_TID.X ;  /* 0x0000000000007919 */ /* 0x000e6e0000002100 */
[----:B------:R-:W2:Y:S01]  /*0020*/  LDC.64 R4, c[0x0][0x218] ;  /* 0x00008600ff047b82 */ /* 0x000ea20000000a00 */
[----:B------:R-:W-:Y:S01]  /*0030*/  ULDC.64 UR4, c[0x0][0x208] ;  /* 0x0000820000047ab9 */ /* 0x000fe20000000a00 */
[----:B------:R-:W3:Y:S01]  /*0040*/  S2R R7, SR_CTAID.X ;  /* 0x0000000000077919 */ /* 0x000ee20000002500 */
[----:B-1----:R-:W-:-:S02]  /*0050*/  LOP3.LUT R0, R0, 0x7f, RZ, 0xc0, !PT ;  /* 0x0000007f00007812 */ /* 0x002fc400078ec0ff */
[----:B---3--:R-:W-:Y:S02]  /*0060*/  SHF.R.S32.HI R2, RZ, 0x18, R7 ;  /* 0x00000018ff027819 */ /* 0x008fe40000011407 */
[----:B------:R-:W-:Y:S02]  /*0070*/  LEA R7, R7, R0, 0x7 ;  /* 0x0000000007077211 */ /* 0x000fe400078e38ff */
[----:B------:R-:W-:-:S04]  /*0080*/  SGXT R0, R2, 0x1 ;  /* 0x000000010200781a */ /* 0x000fc80000000200 */
[CC--:B------:R-:W-:Y:S02]  /*0090*/  LEA.HI R2, R0.reuse, R7.reuse, RZ, 0x7 ;  /* 0x0000000700027211 */ /* 0x0c0fe400078f38ff */
[----:B------:R-:W-:Y:S02]  /*00a0*/  LEA.HI R0, R0, R7, RZ, 0xd ;  /* 0x0000000700007211 */ /* 0x000fe400078f68ff */
[----:B------:R-:W-:Y:S02]  /*00b0*/  LOP3.LUT R2, R2, 0xffffff80, RZ, 0xc0, !PT ;  /* 0xffffff8002027812 */ /* 0x000fe400078ec0ff */
[----:B------:R-:W-:Y:S02]  /*00c0*/  SHF.R.S32.HI R3, RZ, 0xd, R0 ;  /* 0x0000000dff037819 */ /* 0x000fe40000011400 */
[----:B------:R-:W-:-:S04]  /*00d0*/  IADD3 R2, R7, -R2, RZ ;  /* 0x8000000207027210 */ /* 0x000fc80007ffe0ff */
[----:B------:R-:W-:-:S05]  /*00e0*/  LEA R3, R3, R2, 0x7 ;  /* 0x0000000203037211 */ /* 0x000fca00078e38ff */
[----:B--2---:R-:W-:Y:S02]  /*00f0*/  IMAD.WIDE R4, R3, 0x4, R4 ;  /* 0x0000000403047825 */ /* 0x004fe400078e0204 */
[----:B------:R-:W1:Y:S04]  /*0100*/  LDC.64 R2, c[0x0][0x210] ;  /* 0x00008400ff027b82 */ /* 0x000e680000000a00 */
[----:B------:R-:W2:Y:S01]  /*0110*/  LDG.E.EL R4, desc[UR4][R4.64] ;  /* 0x0000000404047981 */ /* 0x000ea2000c2e1900 */
[----:B-1----:R-:W-:-:S05]  /*0120*/  IMAD.WIDE R2, R7, 0x4, R2 ;  /* 0x0000000407027825 */ /* 0x002fca00078e0202 */
[----:B------:R1:W3:Y:S02]  /*0130*/  LDG.E R0, desc[UR4][R2.64] ;  /* 0x0000000402007981 */ /* 0x0002e4000c1e1900 */
[----:B-1----:R-:W-:Y:S01]  /*0140*/  HFMA2.MMA R3, -RZ, RZ, 1.625, 0 ;  /* 0x3e800000ff037435 */ /* 0x002fe200000001ff */
[----:B--2---:R-:W-:Y:S02]  /*0150*/  FADD R6, RZ, -R4 ;  /* 0x80000004ff067221 */ /* 0x004fe40000000000 */
[----:B------:R-:W1:Y:S02]  /*0160*/  LDC.64 R4, c[0x0][0x220] ;  /* 0x00008800ff047b82 */ /* 0x000e640000000a00 */
[----:B------:R-:W-:-:S05]  /*0170*/  FMUL R6, R6, 1.4426950216293334961 ;  /* 0x3fb8aa3b06067820 */ /* 0x000fca0000400000 */
[----:B------:R-:W-:-:S13]  /*0180*/  FSETP.GEU.AND P0, PT, R6, -126, PT ;  /* 0xc2fc00000600780b */ /* 0x000fda0003f0e000 */
[----:B------:R-:W-:-:S04]  /*0190*/  @!P0 FMUL R6, R6, 0.5 ;  /* 0x3f00000006068820 */ /* 0x000fc80000400000 */
[----:B------:R-:W2:Y:S02]  /*01a0*/  MUFU.EX2 R8, R6 ;  /* 0x0000000600087308 */ /* 0x000ea40000000800 */
[----:B--2---:R-:W-:-:S04]  /*01b0*/  @!P0 FMUL R8, R8, R8 ;  /* 0x0000000808088220 */ /* 0x004fc80000400000 */
[----:B------:R-:W-:-:S05]  /*01c0*/  FADD R8, R8, 1 ;  /* 0x3f80000008087421 */ /* 0x000fca0000000000 */
[----:B------:R-:W-:-:S04]  /*01d0*/  FSETP.GT.AND P0, PT, R8, 8.50705917302346158658e+37, PT ;  /* 0x7e8000000800780b */ /* 0x000fc80003f04000 */
[----:B------:R-:W-:-:S09]  /*01e0*/  FSEL R3, R3, 1, P0 ;  /* 0x3f80000003037808 */ /* 0x000fd20000000000 */
[----:B------:R-:W-:-:S06]  /*01f0*/  @P0 FMUL R8, R8, 0.25 ;  /* 0x3e80000008080820 */ /* 0x000fcc0000400000 */
[----:B------:R-:W2:Y:S02]  /*0200*/  MUFU.RCP R8, R8 ;  /* 0x0000000800087308 */ /* 0x000ea40000001000 */
[----:B--2---:R-:W-:Y:S01]  /*0210*/  FMUL R9, R8, R3 ;  /* 0x0000000308097220 */ /* 0x004fe20000400000 */
[----:B-1----:R-:W-:-:S04]  /*0220*/  IMAD.WIDE R2, R7, 0x4, R4 ;  /* 0x0000000407027825 */ /* 0x002fc800078e0204 */
[----:B---3--:R-:W-:-:S05]  /*0230*/  FMUL R9, R0, R9 ;  /* 0x0000000900097220 */ /* 0x008fca0000400000 */
[----:B------:R-:W-:Y:S01]  /*0240*/  STG.E desc[UR4][R2.64], R9 ;  /* 0x0000000902007986 */ /* 0x000fe2000c101904 */
[----:B------:R-:W-:Y:S05]  /*0250*/  EXIT ;  /* 0x000000000000794d */ /* 0x000fea0003800000 */
.L_x_0:
[----:B------:R-:W-:-:S00]  /*0260*/  BRA `(.L_x_0) ;  /* 0xfffffffc00fc7947 */ /* 0x000fc0000383ffff */
[----:B------:R-:W-:-:S00]  /*0270*/  NOP ;  /* 0x0000000000007918 */ /* 0x000fc00000000000 */
        /* <DEDUP_REMOVED lines=8> */
.L_x_1:


//--------------------- .nv.constant0.triton_poi_fused_mul_25 --------------------------
	.section	.nv.constant0.triton_poi_fused_mul_25,"a",@progbits
	.sectionflags	@""
	.align	4
.nv.constant0.triton_poi_fused_mul_25:
	.zero		556
